//
// Generated by NVIDIA NVVM Compiler
//
// Compiler Build ID: CL-36424714
// Cuda compilation tools, release 13.0, V13.0.88
// Based on NVVM 20.0.0
//

.version 9.0
.target sm_100
.address_size 64

	// .globl	_Z10gpuPearsonPfiiS_
// _ZZ10gpuPearsonPfiiS_E2Xs has been demoted
// _ZZ10gpuPearsonPfiiS_E2Ys has been demoted

.visible .entry _Z10gpuPearsonPfiiS_(
	.param .u64 .ptr .align 1 _Z10gpuPearsonPfiiS__param_0,
	.param .u32 _Z10gpuPearsonPfiiS__param_1,
	.param .u32 _Z10gpuPearsonPfiiS__param_2,
	.param .u64 .ptr .align 1 _Z10gpuPearsonPfiiS__param_3
)
{
	.reg .pred 	%p<3>;
	.reg .b32 	%r<38>;
	.reg .b32 	%f<156>;
	.reg .b64 	%rd<11>;
	// demoted variable
	.shared .align 4 .b8 _ZZ10gpuPearsonPfiiS_E2Xs[1024];
	// demoted variable
	.shared .align 4 .b8 _ZZ10gpuPearsonPfiiS_E2Ys[1024];
	ld.param.u64 	%rd2, [_Z10gpuPearsonPfiiS__param_0];
	ld.param.u32 	%r19, [_Z10gpuPearsonPfiiS__param_1];
	ld.param.u32 	%r20, [_Z10gpuPearsonPfiiS__param_2];
	ld.param.u64 	%rd3, [_Z10gpuPearsonPfiiS__param_3];
	mov.u32 	%r21, %ctaid.x;
	mov.u32 	%r22, %ctaid.y;
	mov.u32 	%r1, %tid.x;
	mov.u32 	%r2, %tid.y;
	shl.b32 	%r3, %r21, 4;
	shl.b32 	%r4, %r22, 4;
	mul.lo.s32 	%r37, %r20, %r4;
	setp.lt.s32 	%p1, %r20, 1;
	mov.f32 	%f151, 0f00000000;
	mov.f32 	%f152, %f151;
	mov.f32 	%f153, %f151;
	mov.f32 	%f154, %f151;
	mov.f32 	%f155, %f151;
	@%p1 bra 	$L__BB0_3;
	cvta.to.global.u64 	%rd1, %rd2;
	shl.b32 	%r23, %r2, 6;
	mov.u32 	%r24, _ZZ10gpuPearsonPfiiS_E2Ys;
	add.s32 	%r6, %r24, %r23;
	shl.b32 	%r25, %r1, 2;
	add.s32 	%r7, %r6, %r25;
	mov.u32 	%r26, _ZZ10gpuPearsonPfiiS_E2Xs;
	add.s32 	%r27, %r26, %r23;
	add.s32 	%r8, %r27, %r25;
	shl.b32 	%r28, %r1, 6;
	add.s32 	%r9, %r26, %r28;
	add.s32 	%r29, %r2, %r4;
	mad.lo.s32 	%r36, %r20, %r29, %r1;
	add.s32 	%r30, %r2, %r3;
	mad.lo.s32 	%r35, %r20, %r30, %r1;
	add.s32 	%r12, %r37, %r20;
	mov.f32 	%f155, 0f00000000;
	mov.f32 	%f154, %f155;
	mov.f32 	%f153, %f155;
	mov.f32 	%f152, %f155;
	mov.f32 	%f151, %f155;
$L__BB0_2:
	mul.wide.s32 	%rd4, %r36, 4;
	add.s64 	%rd5, %rd1, %rd4;
	mul.wide.s32 	%rd6, %r35, 4;
	add.s64 	%rd7, %rd1, %rd6;
	ld.global.f32 	%f18, [%rd5];
	st.shared.f32 	[%r7], %f18;
	ld.global.f32 	%f19, [%rd7];
	st.shared.f32 	[%r8], %f19;
	bar.sync 	0;
	ld.shared.f32 	%f20, [%r9];
	add.f32 	%f21, %f151, %f20;
	ld.shared.f32 	%f22, [%r6];
	add.f32 	%f23, %f152, %f22;
	fma.rn.f32 	%f24, %f20, %f20, %f153;
	fma.rn.f32 	%f25, %f22, %f22, %f154;
	fma.rn.f32 	%f26, %f20, %f22, %f155;
	ld.shared.f32 	%f27, [%r9+4];
	add.f32 	%f28, %f21, %f27;
	ld.shared.f32 	%f29, [%r6+4];
	add.f32 	%f30, %f23, %f29;
	fma.rn.f32 	%f31, %f27, %f27, %f24;
	fma.rn.f32 	%f32, %f29, %f29, %f25;
	fma.rn.f32 	%f33, %f27, %f29, %f26;
	ld.shared.f32 	%f34, [%r9+8];
	add.f32 	%f35, %f28, %f34;
	ld.shared.f32 	%f36, [%r6+8];
	add.f32 	%f37, %f30, %f36;
	fma.rn.f32 	%f38, %f34, %f34, %f31;
	fma.rn.f32 	%f39, %f36, %f36, %f32;
	fma.rn.f32 	%f40, %f34, %f36, %f33;
	ld.shared.f32 	%f41, [%r9+12];
	add.f32 	%f42, %f35, %f41;
	ld.shared.f32 	%f43, [%r6+12];
	add.f32 	%f44, %f37, %f43;
	fma.rn.f32 	%f45, %f41, %f41, %f38;
	fma.rn.f32 	%f46, %f43, %f43, %f39;
	fma.rn.f32 	%f47, %f41, %f43, %f40;
	ld.shared.f32 	%f48, [%r9+16];
	add.f32 	%f49, %f42, %f48;
	ld.shared.f32 	%f50, [%r6+16];
	add.f32 	%f51, %f44, %f50;
	fma.rn.f32 	%f52, %f48, %f48, %f45;
	fma.rn.f32 	%f53, %f50, %f50, %f46;
	fma.rn.f32 	%f54, %f48, %f50, %f47;
	ld.shared.f32 	%f55, [%r9+20];
	add.f32 	%f56, %f49, %f55;
	ld.shared.f32 	%f57, [%r6+20];
	add.f32 	%f58, %f51, %f57;
	fma.rn.f32 	%f59, %f55, %f55, %f52;
	fma.rn.f32 	%f60, %f57, %f57, %f53;
	fma.rn.f32 	%f61, %f55, %f57, %f54;
	ld.shared.f32 	%f62, [%r9+24];
	add.f32 	%f63, %f56, %f62;
	ld.shared.f32 	%f64, [%r6+24];
	add.f32 	%f65, %f58, %f64;
	fma.rn.f32 	%f66, %f62, %f62, %f59;
	fma.rn.f32 	%f67, %f64, %f64, %f60;
	fma.rn.f32 	%f68, %f62, %f64, %f61;
	ld.shared.f32 	%f69, [%r9+28];
	add.f32 	%f70, %f63, %f69;
	ld.shared.f32 	%f71, [%r6+28];
	add.f32 	%f72, %f65, %f71;
	fma.rn.f32 	%f73, %f69, %f69, %f66;
	fma.rn.f32 	%f74, %f71, %f71, %f67;
	fma.rn.f32 	%f75, %f69, %f71, %f68;
	ld.shared.f32 	%f76, [%r9+32];
	add.f32 	%f77, %f70, %f76;
	ld.shared.f32 	%f78, [%r6+32];
	add.f32 	%f79, %f72, %f78;
	fma.rn.f32 	%f80, %f76, %f76, %f73;
	fma.rn.f32 	%f81, %f78, %f78, %f74;
	fma.rn.f32 	%f82, %f76, %f78, %f75;
	ld.shared.f32 	%f83, [%r9+36];
	add.f32 	%f84, %f77, %f83;
	ld.shared.f32 	%f85, [%r6+36];
	add.f32 	%f86, %f79, %f85;
	fma.rn.f32 	%f87, %f83, %f83, %f80;
	fma.rn.f32 	%f88, %f85, %f85, %f81;
	fma.rn.f32 	%f89, %f83, %f85, %f82;
	ld.shared.f32 	%f90, [%r9+40];
	add.f32 	%f91, %f84, %f90;
	ld.shared.f32 	%f92, [%r6+40];
	add.f32 	%f93, %f86, %f92;
	fma.rn.f32 	%f94, %f90, %f90, %f87;
	fma.rn.f32 	%f95, %f92, %f92, %f88;
	fma.rn.f32 	%f96, %f90, %f92, %f89;
	ld.shared.f32 	%f97, [%r9+44];
	add.f32 	%f98, %f91, %f97;
	ld.shared.f32 	%f99, [%r6+44];
	add.f32 	%f100, %f93, %f99;
	fma.rn.f32 	%f101, %f97, %f97, %f94;
	fma.rn.f32 	%f102, %f99, %f99, %f95;
	fma.rn.f32 	%f103, %f97, %f99, %f96;
	ld.shared.f32 	%f104, [%r9+48];
	add.f32 	%f105, %f98, %f104;
	ld.shared.f32 	%f106, [%r6+48];
	add.f32 	%f107, %f100, %f106;
	fma.rn.f32 	%f108, %f104, %f104, %f101;
	fma.rn.f32 	%f109, %f106, %f106, %f102;
	fma.rn.f32 	%f110, %f104, %f106, %f103;
	ld.shared.f32 	%f111, [%r9+52];
	add.f32 	%f112, %f105, %f111;
	ld.shared.f32 	%f113, [%r6+52];
	add.f32 	%f114, %f107, %f113;
	fma.rn.f32 	%f115, %f111, %f111, %f108;
	fma.rn.f32 	%f116, %f113, %f113, %f109;
	fma.rn.f32 	%f117, %f111, %f113, %f110;
	ld.shared.f32 	%f118, [%r9+56];
	add.f32 	%f119, %f112, %f118;
	ld.shared.f32 	%f120, [%r6+56];
	add.f32 	%f121, %f114, %f120;
	fma.rn.f32 	%f122, %f118, %f118, %f115;
	fma.rn.f32 	%f123, %f120, %f120, %f116;
	fma.rn.f32 	%f124, %f118, %f120, %f117;
	ld.shared.f32 	%f125, [%r9+60];
	add.f32 	%f151, %f119, %f125;
	ld.shared.f32 	%f126, [%r6+60];
	add.f32 	%f152, %f121, %f126;
	fma.rn.f32 	%f153, %f125, %f125, %f122;
	fma.rn.f32 	%f154, %f126, %f126, %f123;
	fma.rn.f32 	%f155, %f125, %f126, %f124;
	bar.sync 	0;
	add.s32 	%r37, %r37, 16;
	add.s32 	%r36, %r36, 16;
	add.s32 	%r35, %r35, 16;
	setp.lt.s32 	%p2, %r37, %r12;
	@%p2 bra 	$L__BB0_2;
$L__BB0_3:
	cvta.to.global.u64 	%rd8, %rd3;
	cvt.rn.f32.s32 	%f127, %r20;
	div.rn.f32 	%f128, %f151, %f127;
	div.rn.f32 	%f129, %f152, %f127;
	mul.f32 	%f130, %f128, %f128;
	mul.f32 	%f131, %f130, %f127;
	sub.f32 	%f132, %f153, %f131;
	add.s32 	%r31, %r20, -1;
	cvt.rn.f32.s32 	%f133, %r31;
	div.rn.f32 	%f134, %f132, %f133;
	mul.f32 	%f135, %f129, %f129;
	mul.f32 	%f136, %f135, %f127;
	sub.f32 	%f137, %f154, %f136;
	div.rn.f32 	%f138, %f137, %f133;
	mul.f32 	%f139, %f128, %f129;
	mul.f32 	%f140, %f139, %f127;
	sub.f32 	%f141, %f155, %f140;
	div.rn.f32 	%f142, %f141, %f133;
	mul.f32 	%f143, %f134, %f138;
	sqrt.rn.f32 	%f144, %f143;
	div.rn.f32 	%f145, %f142, %f144;
	add.s32 	%r32, %r4, %r2;
	add.s32 	%r33, %r3, %r1;
	mad.lo.s32 	%r34, %r19, %r32, %r33;
	mul.wide.s32 	%rd9, %r34, 4;
	add.s64 	%rd10, %rd8, %rd9;
	st.global.f32 	[%rd10], %f145;
	ret;

}


// ===== COMPILED SASS (sm_100) =====

	.target	sm_100

	.elftype	@"ET_EXEC"


//--------------------- .note.nv.tkinfo           --------------------------
	.section	.note.nv.tkinfo,"",@"SHT_NOTE"
	.sectionflags	@"SHF_NOTE_NV_TKINFO"
	.tkinfo
        /*0018*/ 	.word	0x00000002
        /*0030*/ 	.string	""
        /*0030*/ 	.string	"ptxas"
        /*0030*/ 	.string	"Cuda compilation tools, release 13.0, V13.0.88"
        /*0030*/ 	.string	"Build cuda_13.0.r13.0/compiler.36424714_0"
        /*0030*/ 	.string	"-arch sm_100 -m 64 "



//--------------------- .note.nv.cuinfo           --------------------------
	.section	.note.nv.cuinfo,"",@"SHT_NOTE"
	.sectionflags	@"SHF_NOTE_NV_CUINFO"
        /*0018*/ 	.short	0x0002
        /*001a*/ 	.short	0x0064
        /*001c*/ 	.short	0x0082
	.zero		2


//--------------------- .nv.info                  --------------------------
	.section	.nv.info,"",@"SHT_CUDA_INFO"
	.align	4


	//----- nvinfo : EIATTR_REGCOUNT
	.align		4
        /*0000*/ 	.byte	0x04, 0x2f
        /*0002*/ 	.short	(.L_1 - .L_0)
	.align		4
.L_0:
        /*0004*/ 	.word	index@(_Z10gpuPearsonPfiiS_)
        /*0008*/ 	.word	0x00000020


	//----- nvinfo : EIATTR_FRAME_SIZE
	.align		4
.L_1:
        /*000c*/ 	.byte	0x04, 0x11
        /*000e*/ 	.short	(.L_3 - .L_2)
	.align		4
.L_2:
        /*0010*/ 	.word	index@($__internal_1_$__cuda_sm3x_div_rn_noftz_f32_slowpath)
        /*0014*/ 	.word	0x00000000


	//----- nvinfo : EIATTR_FRAME_SIZE
	.align		4
.L_3:
        /*0018*/ 	.byte	0x04, 0x11
        /*001a*/ 	.short	(.L_5 - .L_4)
	.align		4
.L_4:
        /*001c*/ 	.word	index@($__internal_0_$__cuda_sm20_sqrt_rn_f32_slowpath)
        /*0020*/ 	.word	0x00000000


	//----- nvinfo : EIATTR_FRAME_SIZE
	.align		4
.L_5:
        /*0024*/ 	.byte	0x04, 0x11
        /*0026*/ 	.short	(.L_7 - .L_6)
	.align		4
.L_6:
        /*0028*/ 	.word	index@(_Z10gpuPearsonPfiiS_)
        /*002c*/ 	.word	0x00000000


	//----- nvinfo : EIATTR_MIN_STACK_SIZE
	.align		4
.L_7:
        /*0030*/ 	.byte	0x04, 0x12
        /*0032*/ 	.short	(.L_9 - .L_8)
	.align		4
.L_8:
        /*0034*/ 	.word	index@(_Z10gpuPearsonPfiiS_)
        /*0038*/ 	.word	0x00000000
.L_9:


//--------------------- .nv.compat                --------------------------
	.section	.nv.compat,"",@"SHT_CUDA_COMPAT_INFO"
	.align	4
        /*0000*/ 	.byte	0x02, 0x09, 0x00, 0x00, 0x02, 0x02, 0x01, 0x00, 0x02, 0x05, 0x05, 0x00, 0x03, 0x07, 0x01, 0x01
        /*0010*/ 	.byte	0x02, 0x03, 0x00, 0x00, 0x02, 0x06, 0x01, 0x00, 0x04, 0x0b, 0x08, 0x00, 0x01, 0x00, 0x00, 0x00
        /*0020*/ 	.byte	0x00, 0x00, 0x00, 0x00


//--------------------- .nv.info._Z10gpuPearsonPfiiS_ --------------------------
	.section	.nv.info._Z10gpuPearsonPfiiS_,"",@"SHT_CUDA_INFO"
	.sectionflags	@""
	.align	4


	//----- nvinfo : EIATTR_CUDA_API_VERSION
	.align		4
        /*0000*/ 	.byte	0x04, 0x37
        /*0002*/ 	.short	(.L_11 - .L_10)
.L_10:
        /*0004*/ 	.word	0x00000082


	//----- nvinfo : EIATTR_KPARAM_INFO
	.align		4
.L_11:
        /*0008*/ 	.byte	0x04, 0x17
        /*000a*/ 	.short	(.L_13 - .L_12)
.L_12:
        /*000c*/ 	.word	0x00000000
        /*0010*/ 	.short	0x0003
        /*0012*/ 	.short	0x0010
        /*0014*/ 	.byte	0x00, 0xf5, 0x21, 0x00


	//----- nvinfo : EIATTR_KPARAM_INFO
	.align		4
.L_13:
        /*0018*/ 	.byte	0x04, 0x17
        /*001a*/ 	.short	(.L_15 - .L_14)
.L_14:
        /*001c*/ 	.word	0x00000000
        /*0020*/ 	.short	0x0002
        /*0022*/ 	.short	0x000c
        /*0024*/ 	.byte	0x00, 0xf0, 0x11, 0x00


	//----- nvinfo : EIATTR_KPARAM_INFO
	.align		4
.L_15:
        /*0028*/ 	.byte	0x04, 0x17
        /*002a*/ 	.short	(.L_17 - .L_16)
.L_16:
        /*002c*/ 	.word	0x00000000
        /*0030*/ 	.short	0x0001
        /*0032*/ 	.short	0x0008
        /*0034*/ 	.byte	0x00, 0xf0, 0x11, 0x00


	//----- nvinfo : EIATTR_KPARAM_INFO
	.align		4
.L_17:
        /*0038*/ 	.byte	0x04, 0x17
        /*003a*/ 	.short	(.L_19 - .L_18)
.L_18:
        /*003c*/ 	.word	0x00000000
        /*0040*/ 	.short	0x0000
        /*0042*/ 	.short	0x0000
        /*0044*/ 	.byte	0x00, 0xf5, 0x21, 0x00


	//----- nvinfo : EIATTR_SPARSE_MMA_MASK
	.align		4
.L_19:
        /*0048*/ 	.byte	0x03, 0x50
        /*004a*/ 	.short	0x0000


	//----- nvinfo : EIATTR_MAXREG_COUNT
	.align		4
        /*004c*/ 	.byte	0x03, 0x1b
        /*004e*/ 	.short	0x00ff


	//----- nvinfo : EIATTR_NUM_BARRIERS
	.align		4
        /*0050*/ 	.byte	0x02, 0x4c
        /*0052*/ 	.byte	0x01
	.zero		1


	//----- nvinfo : EIATTR_MERCURY_ISA_VERSION
	.align		4
        /*0054*/ 	.byte	0x03, 0x5f
        /*0056*/ 	.short	0x0101


	//----- nvinfo : EIATTR_VRC_CTA_INIT_COUNT
	.align		4
        /*0058*/ 	.byte	0x02, 0x4a
	.zero		1
	.zero		1


	//----- nvinfo : EIATTR_EXIT_INSTR_OFFSETS
	.align		4
        /*005c*/ 	.byte	0x04, 0x1c
        /*005e*/ 	.short	(.L_21 - .L_20)


	//   ....[0]....
.L_20:
        /*0060*/ 	.word	0x00000fd0


	//----- nvinfo : EIATTR_CRS_STACK_SIZE
	.align		4
.L_21:
        /*0064*/ 	.byte	0x04, 0x1e
        /*0066*/ 	.short	(.L_23 - .L_22)
.L_22:
        /*0068*/ 	.word	0x00000000


	//----- nvinfo : EIATTR_CBANK_PARAM_SIZE
	.align		4
.L_23:
        /*006c*/ 	.byte	0x03, 0x19
        /*006e*/ 	.short	0x0018


	//----- nvinfo : EIATTR_PARAM_CBANK
	.align		4
        /*0070*/ 	.byte	0x04, 0x0a
        /*0072*/ 	.short	(.L_25 - .L_24)
	.align		4
.L_24:
        /*0074*/ 	.word	index@(.nv.constant0._Z10gpuPearsonPfiiS_)
        /*0078*/ 	.short	0x0380
        /*007a*/ 	.short	0x0018


	//----- nvinfo : EIATTR_SW_WAR
	.align		4
.L_25:
        /*007c*/ 	.byte	0x04, 0x36
        /*007e*/ 	.short	(.L_27 - .L_26)
.L_26:
        /*0080*/ 	.word	0x00000008
.L_27:


//--------------------- .nv.callgraph             --------------------------
	.section	.nv.callgraph,"",@"SHT_CUDA_CALLGRAPH"
	.align	4
	.sectionentsize	8
	.align		4
        /*0000*/ 	.word	0x00000000
	.align		4
        /*0004*/ 	.word	0xffffffff
	.align		4
        /*0008*/ 	.word	0x00000000
	.align		4
        /*000c*/ 	.word	0xfffffffe
	.align		4
        /*0010*/ 	.word	0x00000000
	.align		4
        /*0014*/ 	.word	0xfffffffd
	.align		4
        /*0018*/ 	.word	0x00000000
	.align		4
        /*001c*/ 	.word	0xfffffffc


//--------------------- .text._Z10gpuPearsonPfiiS_ --------------------------
	.section	.text._Z10gpuPearsonPfiiS_,"ax",@progbits
	.align	128
        .global         _Z10gpuPearsonPfiiS_
        .type           _Z10gpuPearsonPfiiS_,@function
        .size           _Z10gpuPearsonPfiiS_,(.L_x_31 - _Z10gpuPearsonPfiiS_)
        .other          _Z10gpuPearsonPfiiS_,@"STO_CUDA_ENTRY STV_DEFAULT"
_Z10gpuPearsonPfiiS_:
.text._Z10gpuPearsonPfiiS_:
[----:B------:R-:W-:Y:S01]  /*0000*/  LDC R1, c[0x0][0x37c] ;  /* 0x0000df00ff017b82 */ /* 0x000fe20000000800 */
[----:B------:R-:W0:Y:S07]  /*0010*/  LDCU UR9, c[0x0][0x38c] ;  /* 0x00007180ff0977ac */ /* 0x000e2e0008000800 */
[----:B------:R-:W1:Y:S01]  /*0020*/  S2UR UR4, SR_CTAID.Y ;  /* 0x00000000000479c3 */ /* 0x000e620000002600 */
[----:B------:R-:W2:Y:S01]  /*0030*/  S2R R3, SR_CTAID.X ;  /* 0x0000000000037919 */ /* 0x000ea20000002500 */
[----:B------:R-:W-:Y:S01]  /*0040*/  HFMA2 R27, -RZ, RZ, 0, 0 ;  /* 0x00000000ff1b7431 */ /* 0x000fe200000001ff */
[----:B------:R-:W-:Y:S01]  /*0050*/  MOV R29, RZ ;  /* 0x000000ff001d7202 */ /* 0x000fe20000000f00 */
[----:B------:R-:W-:Y:S01]  /*0060*/  HFMA2 R11, -RZ, RZ, 0, 0 ;  /* 0x00000000ff0b7431 */ /* 0x000fe200000001ff */
[----:B------:R-:W3:Y:S01]  /*0070*/  S2R R0, SR_TID.X ;  /* 0x0000000000007919 */ /* 0x000ee20000002100 */
[----:B------:R-:W-:Y:S01]  /*0080*/  CS2R R8, SRZ ;  /* 0x0000000000087805 */ /* 0x000fe2000001ff00 */
[----:B------:R-:W4:Y:S01]  /*0090*/  LDCU.64 UR10, c[0x0][0x358] ;  /* 0x00006b00ff0a77ac */ /* 0x000f220008000a00 */
[----:B------:R-:W2:Y:S01]  /*00a0*/  S2R R2, SR_TID.Y ;  /* 0x0000000000027919 */ /* 0x000ea20000002200 */
[----:B0-----:R-:W-:-:S02]  /*00b0*/  UISETP.GE.AND UP0, UPT, UR9, 0x1, UPT ;  /* 0x000000010900788c */ /* 0x001fc4000bf06270 */
[----:B-1----:R-:W-:-:S07]  /*00c0*/  USHF.L.U32 UR4, UR4, 0x4, URZ ;  /* 0x0000000404047899 */ /* 0x002fce00080006ff */
[----:B----4-:R-:W-:Y:S05]  /*00d0*/  BRA.U !UP0, `(.L_x_0) ;  /* 0x0000000508e87547 */ /* 0x010fea000b800000 */
[----:B------:R-:W0:Y:S01]  /*00e0*/  S2UR UR7, SR_CgaCtaId ;  /* 0x00000000000779c3 */ /* 0x000e220000008800 */
[----:B------:R-:W-:Y:S01]  /*00f0*/  UMOV UR5, 0x400 ;  /* 0x0000040000057882 */ /* 0x000fe20000000000 */
[----:B--2---:R-:W-:Y:S01]  /*0100*/  IADD3 R21, PT, PT, R2, UR4, RZ ;  /* 0x0000000402157c10 */ /* 0x004fe2000fffe0ff */
[----:B------:R-:W-:Y:S01]  /*0110*/  UIADD3 UR6, UPT, UPT, UR5, 0x400, URZ ;  /* 0x0000040005067890 */ /* 0x000fe2000fffe0ff */
[----:B------:R-:W-:Y:S01]  /*0120*/  LEA R5, R3, R2, 0x4 ;  /* 0x0000000203057211 */ /* 0x000fe200078e20ff */
[----:B------:R-:W-:Y:S01]  /*0130*/  UIMAD UR8, UR4, UR9, URZ ;  /* 0x00000009040872a4 */ /* 0x000fe2000f8e02ff */
[----:B------:R-:W-:Y:S02]  /*0140*/  CS2R R8, SRZ ;  /* 0x0000000000087805 */ /* 0x000fe4000001ff00 */
[----:B------:R-:W-:Y:S01]  /*0150*/  MOV R11, RZ ;  /* 0x000000ff000b7202 */ /* 0x000fe20000000f00 */
[--C-:B---3--:R-:W-:Y:S01]  /*0160*/  IMAD R21, R21, UR9, R0.reuse ;  /* 0x0000000915157c24 */ /* 0x108fe2000f8e0200 */
[----:B------:R-:W-:Y:S01]  /*0170*/  MOV R29, RZ ;  /* 0x000000ff001d7202 */ /* 0x000fe20000000f00 */
[----:B------:R-:W-:Y:S01]  /*0180*/  IMAD R20, R5, UR9, R0 ;  /* 0x0000000905147c24 */ /* 0x000fe2000f8e0200 */
[----:B------:R-:W-:Y:S01]  /*0190*/  MOV R27, RZ ;  /* 0x000000ff001b7202 */ /* 0x000fe20000000f00 */
[----:B0-----:R-:W-:-:S02]  /*01a0*/  ULEA UR5, UR7, UR5, 0x18 ;  /* 0x0000000507057291 */ /* 0x001fc4000f8ec0ff */
[----:B------:R-:W-:Y:S02]  /*01b0*/  ULEA UR6, UR7, UR6, 0x18 ;  /* 0x0000000607067291 */ /* 0x000fe4000f8ec0ff */
[----:B------:R-:W-:Y:S02]  /*01c0*/  UIADD3 UR7, UPT, UPT, UR8, UR9, URZ ;  /* 0x0000000908077290 */ /* 0x000fe4000fffe0ff */
[C---:B------:R-:W-:Y:S02]  /*01d0*/  LEA R23, R2.reuse, UR5, 0x6 ;  /* 0x0000000502177c11 */ /* 0x040fe4000f8e30ff */
[----:B------:R-:W-:Y:S02]  /*01e0*/  LEA R25, R2, UR6, 0x6 ;  /* 0x0000000602197c11 */ /* 0x000fe4000f8e30ff */
[C---:B------:R-:W-:Y:S02]  /*01f0*/  LEA R22, R0.reuse, UR5, 0x6 ;  /* 0x0000000500167c11 */ /* 0x040fe4000f8e30ff */
[----:B------:R-:W-:-:S02]  /*0200*/  LEA R23, R0, R23, 0x2 ;  /* 0x0000001700177211 */ /* 0x000fc400078e10ff */
[----:B------:R-:W-:-:S07]  /*0210*/  LEA R24, R0, R25, 0x2 ;  /* 0x0000001900187211 */ /* 0x000fce00078e10ff */
.L_x_1:
[----:B------:R-:W0:Y:S02]  /*0220*/  LDC.64 R6, c[0x0][0x380] ;  /* 0x0000e000ff067b82 */ /* 0x000e240000000a00 */
[----:B0-----:R-:W-:-:S04]  /*0230*/  IMAD.WIDE R4, R21, 0x4, R6 ;  /* 0x0000000415047825 */ /* 0x001fc800078e0206 */
[C---:B------:R-:W-:Y:S02]  /*0240*/  IMAD.WIDE R6, R20.reuse, 0x4, R6 ;  /* 0x0000000414067825 */ /* 0x040fe400078e0206 */
[----:B------:R-:W2:Y:S04]  /*0250*/  LDG.E R5, desc[UR10][R4.64] ;  /* 0x0000000a04057981 */ /* 0x000ea8000c1e1900 */
[----:B------:R-:W3:Y:S01]  /*0260*/  LDG.E R6, desc[UR10][R6.64] ;  /* 0x0000000a06067981 */ /* 0x000ee2000c1e1900 */
[----:B------:R-:W-:Y:S01]  /*0270*/  UIADD3 UR8, UPT, UPT, UR8, 0x10, URZ ;  /* 0x0000001008087890 */ /* 0x000fe2000fffe0ff */
[----:B------:R-:W-:Y:S02]  /*0280*/  IADD3 R21, PT, PT, R21, 0x10, RZ ;  /* 0x0000001015157810 */ /* 0x000fe40007ffe0ff */
[----:B------:R-:W-:Y:S01]  /*0290*/  IADD3 R20, PT, PT, R20, 0x10, RZ ;  /* 0x0000001014147810 */ /* 0x000fe20007ffe0ff */
[----:B------:R-:W-:Y:S01]  /*02a0*/  UISETP.GE.AND UP0, UPT, UR8, UR7, UPT ;  /* 0x000000070800728c */ /* 0x000fe2000bf06270 */
[----:B--2---:R-:W-:Y:S04]  /*02b0*/  STS [R24], R5 ;  /* 0x0000000518007388 */ /* 0x004fe80000000800 */
[----:B---3--:R-:W-:Y:S01]  /*02c0*/  STS [R23], R6 ;  /* 0x0000000617007388 */ /* 0x008fe20000000800 */
[----:B------:R-:W-:Y:S06]  /*02d0*/  BAR.SYNC.DEFER_BLOCKING 0x0 ;  /* 0x0000000000007b1d */ /* 0x000fec0000010000 */
[----:B------:R-:W0:Y:S04]  /*02e0*/  LDS.128 R12, [R22] ;  /* 0x00000000160c7984 */ /* 0x000e280000000c00 */
[----:B------:R-:W1:Y:S04]  /*02f0*/  LDS.128 R16, [R25] ;  /* 0x0000000019107984 */ /* 0x000e680000000c00 */
[----:B------:R-:W2:Y:S01]  /*0300*/  LDS.128 R4, [R22+0x10] ;  /* 0x0000100016047984 */ /* 0x000ea20000000c00 */
[C---:B0-----:R-:W-:Y:S01]  /*0310*/  FADD R10, R12.reuse, R27 ;  /* 0x0000001b0c0a7221 */ /* 0x041fe20000000000 */
[C---:B------:R-:W-:Y:S01]  /*0320*/  FFMA R26, R12.reuse, R12, R9 ;  /* 0x0000000c0c1a7223 */ /* 0x040fe20000000009 */
[-C--:B-1----:R-:W-:Y:S01]  /*0330*/  FFMA R8, R12, R16.reuse, R8 ;  /* 0x000000100c087223 */ /* 0x082fe20000000008 */
[----:B------:R-:W-:Y:S01]  /*0340*/  FADD R12, R16, R29 ;  /* 0x0000001d100c7221 */ /* 0x000fe20000000000 */
[----:B------:R-:W-:Y:S01]  /*0350*/  FADD R29, R10, R13 ;  /* 0x0000000d0a1d7221 */ /* 0x000fe20000000000 */
[C---:B------:R-:W-:Y:S01]  /*0360*/  FFMA R27, R13.reuse, R13, R26 ;  /* 0x0000000d0d1b7223 */ /* 0x040fe2000000001a */
[----:B------:R-:W-:Y:S01]  /*0370*/  FFMA R16, R16, R16, R11 ;  /* 0x0000001010107223 */ /* 0x000fe2000000000b */
[-C--:B------:R-:W-:Y:S01]  /*0380*/  FFMA R13, R13, R17.reuse, R8 ;  /* 0x000000110d0d7223 */ /* 0x080fe20000000008 */
[----:B------:R-:W-:Y:S01]  /*0390*/  FADD R12, R12, R17 ;  /* 0x000000110c0c7221 */ /* 0x000fe20000000000 */
[----:B------:R-:W0:Y:S01]  /*03a0*/  LDS.128 R8, [R25+0x10] ;  /* 0x0000100019087984 */ /* 0x000e220000000c00 */
[----:B------:R-:W-:Y:S01]  /*03b0*/  FFMA R17, R17, R17, R16 ;  /* 0x0000001111117223 */ /* 0x000fe20000000010 */
[----:B------:R-:W-:Y:S01]  /*03c0*/  FADD R16, R29, R14 ;  /* 0x0000000e1d107221 */ /* 0x000fe20000000000 */
[C---:B------:R-:W-:Y:S01]  /*03d0*/  FFMA R26, R14.reuse, R14, R27 ;  /* 0x0000000e0e1a7223 */ /* 0x040fe2000000001b */
[-C--:B------:R-:W-:Y:S01]  /*03e0*/  FFMA R14, R14, R18.reuse, R13 ;  /* 0x000000120e0e7223 */ /* 0x080fe2000000000d */
[----:B------:R-:W-:Y:S01]  /*03f0*/  FADD R12, R12, R18 ;  /* 0x000000120c0c7221 */ /* 0x000fe20000000000 */
[----:B------:R-:W-:Y:S01]  /*0400*/  FFMA R18, R18, R18, R17 ;  /* 0x0000001212127223 */ /* 0x000fe20000000011 */
[----:B------:R-:W-:Y:S01]  /*0410*/  FADD R13, R16, R15 ;  /* 0x0000000f100d7221 */ /* 0x000fe20000000000 */
[C---:B------:R-:W-:Y:S01]  /*0420*/  FFMA R17, R15.reuse, R15, R26 ;  /* 0x0000000f0f117223 */ /* 0x040fe2000000001a */
[-C--:B------:R-:W-:Y:S01]  /*0430*/  FFMA R27, R15, R19.reuse, R14 ;  /* 0x000000130f1b7223 */ /* 0x080fe2000000000e */
[----:B------:R-:W-:Y:S01]  /*0440*/  FADD R15, R12, R19 ;  /* 0x000000130c0f7221 */ /* 0x000fe20000000000 */
[----:B------:R-:W-:Y:S01]  /*0450*/  FFMA R19, R19, R19, R18 ;  /* 0x0000001313137223 */ /* 0x000fe20000000012 */
[----:B--2---:R-:W-:Y:S01]  /*0460*/  FADD R12, R13, R4 ;  /* 0x000000040d0c7221 */ /* 0x004fe20000000000 */
[----:B------:R-:W-:-:S03]  /*0470*/  FFMA R14, R4, R4, R17 ;  /* 0x00000004040e7223 */ /* 0x000fc60000000011 */
[----:B------:R-:W-:Y:S01]  /*0480*/  FADD R29, R12, R5 ;  /* 0x000000050c1d7221 */ /* 0x000fe20000000000 */
[-C--:B0-----:R-:W-:Y:S01]  /*0490*/  FFMA R16, R4, R8.reuse, R27 ;  /* 0x0000000804107223 */ /* 0x081fe2000000001b */
[----:B------:R-:W-:Y:S01]  /*04a0*/  FADD R4, R15, R8 ;  /* 0x000000080f047221 */ /* 0x000fe20000000000 */
[C---:B------:R-:W-:Y:S01]  /*04b0*/  FFMA R27, R5.reuse, R5, R14 ;  /* 0x00000005051b7223 */ /* 0x040fe2000000000e */
[----:B------:R-:W-:Y:S01]  /*04c0*/  FFMA R8, R8, R8, R19 ;  /* 0x0000000808087223 */ /* 0x000fe20000000013 */
[-C--:B------:R-:W-:Y:S01]  /*04d0*/  FFMA R5, R5, R9.reuse, R16 ;  /* 0x0000000905057223 */ /* 0x080fe20000000010 */
[----:B------:R-:W0:Y:S01]  /*04e0*/  LDS.128 R12, [R22+0x20] ;  /* 0x00002000160c7984 */ /* 0x000e220000000c00 */
[----:B------:R-:W-:Y:S01]  /*04f0*/  FADD R4, R4, R9 ;  /* 0x0000000904047221 */ /* 0x000fe20000000000 */
[----:B------:R-:W-:Y:S01]  /*0500*/  FFMA R9, R9, R9, R8 ;  /* 0x0000000909097223 */ /* 0x000fe20000000008 */
[----:B------:R-:W-:Y:S01]  /*0510*/  FADD R8, R29, R6 ;  /* 0x000000061d087221 */ /* 0x000fe20000000000 */
[----:B------:R-:W1:Y:S01]  /*0520*/  LDS.128 R16, [R25+0x20] ;  /* 0x0000200019107984 */ /* 0x000e620000000c00 */
        /* <DEDUP_REMOVED lines=9> */
[----:B0-----:R-:W-:Y:S01]  /*05c0*/  FADD R4, R5, R12 ;  /* 0x0000000c05047221 */ /* 0x001fe20000000000 */
[C---:B------:R-:W-:Y:S01]  /*05d0*/  FFMA R6, R12.reuse, R12, R9 ;  /* 0x0000000c0c067223 */ /* 0x040fe20000000009 */
[-C--:B-1----:R-:W-:Y:S01]  /*05e0*/  FFMA R8, R12, R16.reuse, R27 ;  /* 0x000000100c087223 */ /* 0x082fe2000000001b */
[----:B------:R-:W-:Y:S01]  /*05f0*/  FADD R12, R7, R16 ;  /* 0x00000010070c7221 */ /* 0x000fe20000000000 */
        /* <DEDUP_REMOVED lines=33> */
[C---:B------:R-:W-:Y:S01]  /*0810*/  FFMA R9, R7.reuse, R7, R8 ;  /* 0x0000000707097223 */ /* 0x040fe20000000008 */
[-C--:B------:R-:W-:Y:S01]  /*0820*/  FFMA R8, R7, R11.reuse, R12 ;  /* 0x0000000b07087223 */ /* 0x080fe2000000000c */
[----:B------:R-:W-:Y:S01]  /*0830*/  FADD R29, R6, R11 ;  /* 0x0000000b061d7221 */ /* 0x000fe20000000000 */
[----:B------:R-:W-:Y:S01]  /*0840*/  FADD R27, R4, R7 ;  /* 0x00000007041b7221 */ /* 0x000fe20000000000 */
[----:B------:R-:W-:Y:S01]  /*0850*/  FFMA R11, R11, R11, R10 ;  /* 0x0000000b0b0b7223 */ /* 0x000fe2000000000a */
[----:B------:R-:W-:Y:S06]  /*0860*/  BAR.SYNC.DEFER_BLOCKING 0x0 ;  /* 0x0000000000007b1d */ /* 0x000fec0000010000 */
[----:B------:R-:W-:Y:S05]  /*0870*/  BRA.U !UP0, `(.L_x_1) ;  /* 0xfffffff908687547 */ /* 0x000fea000b83ffff */
.L_x_0:
[----:B------:R-:W-:Y:S01]  /*0880*/  I2FP.F32.S32 R6, UR9 ;  /* 0x0000000900067c45 */ /* 0x000fe20008201400 */
[----:B------:R-:W-:Y:S03]  /*0890*/  BSSY.RECONVERGENT B0, `(.L_x_2) ;  /* 0x000000d000007945 */ /* 0x000fe60003800200 */
[----:B------:R-:W0:Y:S08]  /*08a0*/  MUFU.RCP R5, R6 ;  /* 0x0000000600057308 */ /* 0x000e300000001000 */
[----:B------:R-:W1:Y:S01]  /*08b0*/  FCHK P0, R27, R6 ;  /* 0x000000061b007302 */ /* 0x000e620000000000 */
[----:B0-----:R-:W-:-:S04]  /*08c0*/  FFMA R4, -R6, R5, 1 ;  /* 0x3f80000006047423 */ /* 0x001fc80000000105 */
[----:B------:R-:W-:-:S04]  /*08d0*/  FFMA R4, R5, R4, R5 ;  /* 0x0000000405047223 */ /* 0x000fc80000000005 */
[----:B------:R-:W-:-:S04]  /*08e0*/  FFMA R5, R4, R27, RZ ;  /* 0x0000001b04057223 */ /* 0x000fc800000000ff */
[----:B------:R-:W-:-:S04]  /*08f0*/  FFMA R10, -R6, R5, R27 ;  /* 0x00000005060a7223 */ /* 0x000fc8000000011b */
[----:B------:R-:W-:Y:S01]  /*0900*/  FFMA R5, R4, R10, R5 ;  /* 0x0000000a04057223 */ /* 0x000fe20000000005 */
[----:B-1----:R-:W-:Y:S06]  /*0910*/  @!P0 BRA `(.L_x_3) ;  /* 0x0000000000108947 */ /* 0x002fec0003800000 */
[----:B------:R-:W-:Y:S02]  /*0920*/  MOV R4, R6 ;  /* 0x0000000600047202 */ /* 0x000fe40000000f00 */
[----:B------:R-:W-:-:S07]  /*0930*/  MOV R16, 0x950 ;  /* 0x0000095000107802 */ /* 0x000fce0000000f00 */
[----:B--23--:R-:W-:Y:S05]  /*0940*/  CALL.REL.NOINC `($__internal_1_$__cuda_sm3x_div_rn_noftz_f32_slowpath) ;  /* 0x0000000800007944 */ /* 0x00cfea0003c00000 */
[----:B------:R-:W-:-:S07]  /*0950*/  MOV R5, R4 ;  /* 0x0000000400057202 */ /* 0x000fce0000000f00 */
.L_x_3:
[----:B------:R-:W-:Y:S05]  /*0960*/  BSYNC.RECONVERGENT B0 ;  /* 0x0000000000007941 */ /* 0x000fea0003800200 */
.L_x_2:
[----:B------:R-:W0:Y:S01]  /*0970*/  MUFU.RCP R7, R6 ;  /* 0x0000000600077308 */ /* 0x000e220000001000 */
[----:B------:R-:W-:Y:S07]  /*0980*/  BSSY.RECONVERGENT B0, `(.L_x_4) ;  /* 0x000000d000007945 */ /* 0x000fee0003800200 */
        /* <DEDUP_REMOVED lines=8> */
[----:B------:R-:W-:Y:S02]  /*0a10*/  MOV R4, R6 ;  /* 0x0000000600047202 */ /* 0x000fe40000000f00 */
[----:B------:R-:W-:-:S07]  /*0a20*/  MOV R16, 0xa40 ;  /* 0x00000a4000107802 */ /* 0x000fce0000000f00 */
[----:B--23--:R-:W-:Y:S05]  /*0a30*/  CALL.REL.NOINC `($__internal_1_$__cuda_sm3x_div_rn_noftz_f32_slowpath) ;  /* 0x0000000400c47944 */ /* 0x00cfea0003c00000 */
[----:B------:R-:W-:-:S07]  /*0a40*/  MOV R10, R4 ;  /* 0x00000004000a7202 */ /* 0x000fce0000000f00 */
.L_x_5:
[----:B------:R-:W-:Y:S05]  /*0a50*/  BSYNC.RECONVERGENT B0 ;  /* 0x0000000000007941 */ /* 0x000fea0003800200 */
.L_x_4:
[----:B------:R-:W0:Y:S01]  /*0a60*/  LDCU UR5, c[0x0][0x38c] ;  /* 0x00007180ff0577ac */ /* 0x000e220008000800 */
[----:B------:R-:W-:Y:S01]  /*0a70*/  FMUL R27, R5, R5 ;  /* 0x00000005051b7220 */ /* 0x000fe20000400000 */
[----:B------:R-:W-:Y:S03]  /*0a80*/  BSSY.RECONVERGENT B0, `(.L_x_6) ;  /* 0x0000010000007945 */ /* 0x000fe60003800200 */
[----:B------:R-:W-:Y:S01]  /*0a90*/  FFMA R27, R6, -R27, R9 ;  /* 0x8000001b061b7223 */ /* 0x000fe20000000009 */
[----:B0-----:R-:W-:-:S06]  /*0aa0*/  UIADD3 UR5, UPT, UPT, UR5, -0x1, URZ ;  /* 0xffffffff05057890 */ /* 0x001fcc000fffe0ff */
[----:B------:R-:W-:-:S04]  /*0ab0*/  I2FP.F32.S32 R12, UR5 ;  /* 0x00000005000c7c45 */ /* 0x000fc80008201400 */
        /* <DEDUP_REMOVED lines=12> */
.L_x_7:
[----:B------:R-:W-:Y:S05]  /*0b80*/  BSYNC.RECONVERGENT B0 ;  /* 0x0000000000007941 */ /* 0x000fea0003800200 */
.L_x_6:
[----:B------:R-:W0:Y:S01]  /*0b90*/  MUFU.RCP R9, R12 ;  /* 0x0000000c00097308 */ /* 0x000e220000001000 */
[----:B------:R-:W-:Y:S01]  /*0ba0*/  FMUL R4, R10, R10 ;  /* 0x0000000a0a047220 */ /* 0x000fe20000400000 */
[----:B------:R-:W-:Y:S03]  /*0bb0*/  BSSY.RECONVERGENT B0, `(.L_x_8) ;  /* 0x000000d000007945 */ /* 0x000fe60003800200 */
[----:B------:R-:W-:-:S04]  /*0bc0*/  FFMA R27, R6, -R4, R11 ;  /* 0x80000004061b7223 */ /* 0x000fc8000000000b */
        /* <DEDUP_REMOVED lines=11> */
.L_x_9:
[----:B------:R-:W-:Y:S05]  /*0c80*/  BSYNC.RECONVERGENT B0 ;  /* 0x0000000000007941 */ /* 0x000fea0003800200 */
.L_x_8:
        /* <DEDUP_REMOVED lines=16> */
.L_x_11:
[----:B------:R-:W-:Y:S05]  /*0d90*/  BSYNC.RECONVERGENT B0 ;  /* 0x0000000000007941 */ /* 0x000fea0003800200 */
.L_x_10:
[----:B------:R-:W-:Y:S01]  /*0da0*/  FMUL R5, R14, R7 ;  /* 0x000000070e057220 */ /* 0x000fe20000400000 */
[----:B------:R-:W-:Y:S03]  /*0db0*/  BSSY.RECONVERGENT B0, `(.L_x_12) ;  /* 0x000000c000007945 */ /* 0x000fe60003800200 */
[----:B------:R0:W1:Y:S01]  /*0dc0*/  MUFU.RSQ R4, R5 ;  /* 0x0000000500047308 */ /* 0x0000620000001400 */
[----:B------:R-:W-:-:S04]  /*0dd0*/  IADD3 R6, PT, PT, R5, -0xd000000, RZ ;  /* 0xf300000005067810 */ /* 0x000fc80007ffe0ff */
[----:B------:R-:W-:-:S13]  /*0de0*/  ISETP.GT.U32.AND P0, PT, R6, 0x727fffff, PT ;  /* 0x727fffff0600780c */ /* 0x000fda0003f04070 */
[----:B01----:R-:W-:Y:S05]  /*0df0*/  @!P0 BRA `(.L_x_13) ;  /* 0x00000000000c8947 */ /* 0x003fea0003800000 */
[----:B------:R-:W-:-:S07]  /*0e00*/  MOV R10, 0xe20 ;  /* 0x00000e20000a7802 */ /* 0x000fce0000000f00 */
[----:B--23--:R-:W-:Y:S05]  /*0e10*/  CALL.REL.NOINC `($__internal_0_$__cuda_sm20_sqrt_rn_f32_slowpath) ;  /* 0x0000000000707944 */ /* 0x00cfea0003c00000 */
[----:B------:R-:W-:Y:S05]  /*0e20*/  BRA `(.L_x_14) ;  /* 0x0000000000107947 */ /* 0x000fea0003800000 */
.L_x_13:
[----:B------:R-:W-:Y:S01]  /*0e30*/  FMUL.FTZ R6, R5, R4 ;  /* 0x0000000405067220 */ /* 0x000fe20000410000 */
[----:B------:R-:W-:-:S03]  /*0e40*/  FMUL.FTZ R4, R4, 0.5 ;  /* 0x3f00000004047820 */ /* 0x000fc60000410000 */
[----:B------:R-:W-:-:S04]  /*0e50*/  FFMA R5, -R6, R6, R5 ;  /* 0x0000000606057223 */ /* 0x000fc80000000105 */
[----:B------:R-:W-:-:S07]  /*0e60*/  FFMA R6, R5, R4, R6 ;  /* 0x0000000405067223 */ /* 0x000fce0000000006 */
.L_x_14:
[----:B------:R-:W-:Y:S05]  /*0e70*/  BSYNC.RECONVERGENT B0 ;  /* 0x0000000000007941 */ /* 0x000fea0003800200 */
.L_x_12:
[----:B------:R-:W0:Y:S01]  /*0e80*/  MUFU.RCP R5, R6 ;  /* 0x0000000600057308 */ /* 0x000e220000001000 */
[----:B------:R-:W-:Y:S07]  /*0e90*/  BSSY.RECONVERGENT B0, `(.L_x_15) ;  /* 0x000000c000007945 */ /* 0x000fee0003800200 */
[----:B------:R-:W1:Y:S01]  /*0ea0*/  FCHK P0, R27, R6 ;  /* 0x000000061b007302 */ /* 0x000e620000000000 */
[----:B0-----:R-:W-:-:S04]  /*0eb0*/  FFMA R4, R5, -R6, 1 ;  /* 0x3f80000005047423 */ /* 0x001fc80000000806 */
[----:B------:R-:W-:-:S04]  /*0ec0*/  FFMA R4, R5, R4, R5 ;  /* 0x0000000405047223 */ /* 0x000fc80000000005 */
[----:B------:R-:W-:-:S04]  /*0ed0*/  FFMA R8, R4, R27, RZ ;  /* 0x0000001b04087223 */ /* 0x000fc800000000ff */
[----:B------:R-:W-:-:S04]  /*0ee0*/  FFMA R5, R8, -R6, R27 ;  /* 0x8000000608057223 */ /* 0x000fc8000000001b */
[----:B------:R-:W-:Y:S01]  /*0ef0*/  FFMA R7, R4, R5, R8 ;  /* 0x0000000504077223 */ /* 0x000fe20000000008 */
[----:B-1----:R-:W-:Y:S06]  /*0f00*/  @!P0 BRA `(.L_x_16) ;  /* 0x0000000000108947 */ /* 0x002fec0003800000 */
[----:B------:R-:W-:Y:S02]  /*0f10*/  MOV R4, R6 ;  /* 0x0000000600047202 */ /* 0x000fe40000000f00 */
[----:B------:R-:W-:-:S07]  /*0f20*/  MOV R16, 0xf40 ;  /* 0x00000f4000107802 */ /* 0x000fce0000000f00 */
[----:B--23--:R-:W-:Y:S05]  /*0f30*/  CALL.REL.NOINC `($__internal_1_$__cuda_sm3x_div_rn_noftz_f32_slowpath) ;  /* 0x0000000000847944 */ /* 0x00cfea0003c00000 */
[----:B------:R-:W-:-:S07]  /*0f40*/  MOV R7, R4 ;  /* 0x0000000400077202 */ /* 0x000fce0000000f00 */
.L_x_16:
[----:B------:R-:W-:Y:S05]  /*0f50*/  BSYNC.RECONVERGENT B0 ;  /* 0x0000000000007941 */ /* 0x000fea0003800200 */
.L_x_15:
[----:B------:R-:W0:Y:S01]  /*0f60*/  LDC.64 R4, c[0x0][0x390] ;  /* 0x0000e400ff047b82 */ /* 0x000e220000000a00 */
[----:B------:R-:W1:Y:S01]  /*0f70*/  LDCU UR5, c[0x0][0x388] ;  /* 0x00007100ff0577ac */ /* 0x000e620008000800 */
[----:B--23--:R-:W-:Y:S02]  /*0f80*/  LEA R0, R3, R0, 0x4 ;  /* 0x0000000003007211 */ /* 0x00cfe400078e20ff */
[----:B------:R-:W-:-:S05]  /*0f90*/  IADD3 R3, PT, PT, R2, UR4, RZ ;  /* 0x0000000402037c10 */ /* 0x000fca000fffe0ff */
[----:B-1----:R-:W-:-:S04]  /*0fa0*/  IMAD R3, R3, UR5, R0 ;  /* 0x0000000503037c24 */ /* 0x002fc8000f8e0200 */
[----:B0-----:R-:W-:-:S05]  /*0fb0*/  IMAD.WIDE R2, R3, 0x4, R4 ;  /* 0x0000000403027825 */ /* 0x001fca00078e0204 */
[----:B------:R-:W-:Y:S01]  /*0fc0*/  STG.E desc[UR10][R2.64], R7 ;  /* 0x0000000702007986 */ /* 0x000fe2000c10190a */
[----:B------:R-:W-:Y:S05]  /*0fd0*/  EXIT ;  /* 0x000000000000794d */ /* 0x000fea0003800000 */
        .weak           $__internal_0_$__cuda_sm20_sqrt_rn_f32_slowpath
        .type           $__internal_0_$__cuda_sm20_sqrt_rn_f32_slowpath,@function
        .size           $__internal_0_$__cuda_sm20_sqrt_rn_f32_slowpath,($__internal_1_$__cuda_sm3x_div_rn_noftz_f32_slowpath - $__internal_0_$__cuda_sm20_sqrt_rn_f32_slowpath)
$__internal_0_$__cuda_sm20_sqrt_rn_f32_slowpath:
[----:B------:R-:W-:-:S13]  /*0fe0*/  LOP3.LUT P0, RZ, R5, 0x7fffffff, RZ, 0xc0, !PT ;  /* 0x7fffffff05ff7812 */ /* 0x000fda000780c0ff */
[----:B------:R-:W-:Y:S05]  /*0ff0*/  @!P0 BRA `(.L_x_17) ;  /* 0x0000000000448947 */ /* 0x000fea0003800000 */
[----:B------:R-:W-:Y:S02]  /*1000*/  FSETP.GEU.FTZ.AND P0, PT, R5, RZ, PT ;  /* 0x000000ff0500720b */ /* 0x000fe40003f1e000 */
[----:B------:R-:W-:-:S11]  /*1010*/  MOV R4, R5 ;  /* 0x0000000500047202 */ /* 0x000fd60000000f00 */
[----:B------:R-:W-:Y:S01]  /*1020*/  @!P0 MOV R5, 0x7fffffff ;  /* 0x7fffffff00058802 */ /* 0x000fe20000000f00 */
[----:B------:R-:W-:Y:S06]  /*1030*/  @!P0 BRA `(.L_x_17) ;  /* 0x0000000000348947 */ /* 0x000fec0003800000 */
[----:B------:R-:W-:-:S13]  /*1040*/  FSETP.GTU.FTZ.AND P0, PT, |R4|, +INF , PT ;  /* 0x7f8000000400780b */ /* 0x000fda0003f1c200 */
[----:B------:R-:W-:Y:S01]  /*1050*/  @P0 FADD.FTZ R5, R4, 1 ;  /* 0x3f80000004050421 */ /* 0x000fe20000010000 */
[----:B------:R-:W-:Y:S06]  /*1060*/  @P0 BRA `(.L_x_17) ;  /* 0x0000000000280947 */ /* 0x000fec0003800000 */
[----:B------:R-:W-:-:S13]  /*1070*/  FSETP.NEU.FTZ.AND P0, PT, |R4|, +INF , PT ;  /* 0x7f8000000400780b */ /* 0x000fda0003f1d200 */
[----:B------:R-:W-:-:S04]  /*1080*/  @P0 FFMA R6, R4, 1.84467440737095516160e+19, RZ ;  /* 0x5f80000004060823 */ /* 0x000fc800000000ff */
[----:B------:R-:W0:Y:S02]  /*1090*/  @P0 MUFU.RSQ R5, R6 ;  /* 0x0000000600050308 */ /* 0x000e240000001400 */
[----:B0-----:R-:W-:Y:S01]  /*10a0*/  @P0 FMUL.FTZ R7, R6, R5 ;  /* 0x0000000506070220 */ /* 0x001fe20000410000 */
[----:B------:R-:W-:Y:S01]  /*10b0*/  @P0 FMUL.FTZ R9, R5, 0.5 ;  /* 0x3f00000005090820 */ /* 0x000fe20000410000 */
[----:B------:R-:W-:Y:S02]  /*10c0*/  @!P0 MOV R5, R4 ;  /* 0x0000000400058202 */ /* 0x000fe40000000f00 */
[----:B------:R-:W-:-:S04]  /*10d0*/  @P0 FADD.FTZ R8, -R7, -RZ ;  /* 0x800000ff07080221 */ /* 0x000fc80000010100 */
[----:B------:R-:W-:-:S04]  /*10e0*/  @P0 FFMA R8, R7, R8, R6 ;  /* 0x0000000807080223 */ /* 0x000fc80000000006 */
[----:B------:R-:W-:-:S04]  /*10f0*/  @P0 FFMA R8, R8, R9, R7 ;  /* 0x0000000908080223 */ /* 0x000fc80000000007 */
[----:B------:R-:W-:-:S07]  /*1100*/  @P0 FMUL.FTZ R5, R8, 2.3283064365386962891e-10 ;  /* 0x2f80000008050820 */ /* 0x000fce0000410000 */
.L_x_17:
[----:B------:R-:W-:Y:S01]  /*1110*/  MOV R6, R5 ;  /* 0x0000000500067202 */ /* 0x000fe20000000f00 */
[----:B------:R-:W-:Y:S01]  /*1120*/  HFMA2 R5, -RZ, RZ, 0, 0 ;  /* 0x00000000ff057431 */ /* 0x000fe200000001ff */
[----:B------:R-:W-:-:S04]  /*1130*/  MOV R4, R10 ;  /* 0x0000000a00047202 */ /* 0x000fc80000000f00 */
[----:B------:R-:W-:Y:S05]  /*1140*/  RET.REL.NODEC R4 `(_Z10gpuPearsonPfiiS_) ;  /* 0xffffffec04ac7950 */ /* 0x000fea0003c3ffff */
        .weak           $__internal_1_$__cuda_sm3x_div_rn_noftz_f32_slowpath
        .type           $__internal_1_$__cuda_sm3x_div_rn_noftz_f32_slowpath,@function
        .size           $__internal_1_$__cuda_sm3x_div_rn_noftz_f32_slowpath,(.L_x_31 - $__internal_1_$__cuda_sm3x_div_rn_noftz_f32_slowpath)
$__internal_1_$__cuda_sm3x_div_rn_noftz_f32_slowpath:
[----:B------:R-:W-:Y:S01]  /*1150*/  SHF.R.U32.HI R13, RZ, 0x17, R4 ;  /* 0x00000017ff0d7819 */ /* 0x000fe20000011604 */
[----:B------:R-:W-:Y:S01]  /*1160*/  BSSY.RECONVERGENT B1, `(.L_x_18) ;  /* 0x0000062000017945 */ /* 0x000fe20003800200 */
[----:B------:R-:W-:Y:S02]  /*1170*/  SHF.R.U32.HI R15, RZ, 0x17, R27 ;  /* 0x00000017ff0f7819 */ /* 0x000fe4000001161b */
[----:B------:R-:W-:Y:S02]  /*1180*/  LOP3.LUT R13, R13, 0xff, RZ, 0xc0, !PT ;  /* 0x000000ff0d0d7812 */ /* 0x000fe400078ec0ff */
[----:B------:R-:W-:Y:S02]  /*1190*/  LOP3.LUT R20, R15, 0xff, RZ, 0xc0, !PT ;  /* 0x000000ff0f147812 */ /* 0x000fe400078ec0ff */
[----:B------:R-:W-:Y:S02]  /*11a0*/  IADD3 R18, PT, PT, R13, -0x1, RZ ;  /* 0xffffffff0d127810 */ /* 0x000fe40007ffe0ff */
[----:B------:R-:W-:-:S02]  /*11b0*/  IADD3 R17, PT, PT, R20, -0x1, RZ ;  /* 0xffffffff14117810 */ /* 0x000fc40007ffe0ff */
[----:B------:R-:W-:-:S04]  /*11c0*/  ISETP.GT.U32.AND P0, PT, R18, 0xfd, PT ;  /* 0x000000fd1200780c */ /* 0x000fc80003f04070 */
[----:B------:R-:W-:-:S13]  /*11d0*/  ISETP.GT.U32.OR P0, PT, R17, 0xfd, P0 ;  /* 0x000000fd1100780c */ /* 0x000fda0000704470 */
[----:B------:R-:W-:Y:S01]  /*11e0*/  @!P0 MOV R15, RZ ;  /* 0x000000ff000f8202 */ /* 0x000fe20000000f00 */
[----:B------:R-:W-:Y:S06]  /*11f0*/  @!P0 BRA `(.L_x_19) ;  /* 0x00000000005c8947 */ /* 0x000fec0003800000 */
[----:B------:R-:W-:Y:S02]  /*1200*/  FSETP.GTU.FTZ.AND P0, PT, |R27|, +INF , PT ;  /* 0x7f8000001b00780b */ /* 0x000fe40003f1c200 */
[----:B------:R-:W-:-:S04]  /*1210*/  FSETP.GTU.FTZ.AND P1, PT, |R4|, +INF , PT ;  /* 0x7f8000000400780b */ /* 0x000fc80003f3c200 */
[----:B------:R-:W-:-:S13]  /*1220*/  PLOP3.LUT P0, PT, P0, P1, PT, 0xf8, 0x8f ;  /* 0x00000000008f781c */ /* 0x000fda0000703f70 */
[----:B------:R-:W-:Y:S05]  /*1230*/  @P0 BRA `(.L_x_20) ;  /* 0x00000004004c0947 */ /* 0x000fea0003800000 */
[----:B------:R-:W-:-:S13]  /*1240*/  LOP3.LUT P0, RZ, R4, 0x7fffffff, R27, 0xc8, !PT ;  /* 0x7fffffff04ff7812 */ /* 0x000fda000780c81b */
[----:B------:R-:W-:Y:S05]  /*1250*/  @!P0 BRA `(.L_x_21) ;  /* 0x00000004003c8947 */ /* 0x000fea0003800000 */
[C---:B------:R-:W-:Y:S02]  /*1260*/  FSETP.NEU.FTZ.AND P2, PT, |R27|.reuse, +INF , PT ;  /* 0x7f8000001b00780b */ /* 0x040fe40003f5d200 */
[----:B------:R-:W-:Y:S02]  /*1270*/  FSETP.NEU.FTZ.AND P1, PT, |R4|, +INF , PT ;  /* 0x7f8000000400780b */ /* 0x000fe40003f3d200 */
[----:B------:R-:W-:-:S11]  /*1280*/  FSETP.NEU.FTZ.AND P0, PT, |R27|, +INF , PT ;  /* 0x7f8000001b00780b */ /* 0x000fd60003f1d200 */
[----:B------:R-:W-:Y:S05]  /*1290*/  @!P1 BRA !P2, `(.L_x_21) ;  /* 0x00000004002c9947 */ /* 0x000fea0005000000 */
[----:B------:R-:W-:-:S04]  /*12a0*/  LOP3.LUT P2, RZ, R27, 0x7fffffff, RZ, 0xc0, !PT ;  /* 0x7fffffff1bff7812 */ /* 0x000fc8000784c0ff */
[----:B------:R-:W-:-:S13]  /*12b0*/  PLOP3.LUT P1, PT, P1, P2, PT, 0x2f, 0xf2 ;  /* 0x0000000000f2781c */ /* 0x000fda0000f24577 */
[----:B------:R-:W-:Y:S05]  /*12c0*/  @P1 BRA `(.L_x_22) ;  /* 0x0000000400181947 */ /* 0x000fea0003800000 */
[----:B------:R-:W-:-:S04]  /*12d0*/  LOP3.LUT P1, RZ, R4, 0x7fffffff, RZ, 0xc0, !PT ;  /* 0x7fffffff04ff7812 */ /* 0x000fc8000782c0ff */
[----:B------:R-:W-:-:S13]  /*12e0*/  PLOP3.LUT P0, PT, P0, P1, PT, 0x2f, 0xf2 ;  /* 0x0000000000f2781c */ /* 0x000fda0000702577 */
[----:B------:R-:W-:Y:S05]  /*12f0*/  @P0 BRA `(.L_x_23) ;  /* 0x0000000400000947 */ /* 0x000fea0003800000 */
[----:B------:R-:W-:Y:S02]  /*1300*/  ISETP.GE.AND P0, PT, R17, RZ, PT ;  /* 0x000000ff1100720c */ /* 0x000fe40003f06270 */
[----:B------:R-:W-:-:S11]  /*1310*/  ISETP.GE.AND P1, PT, R18, RZ, PT ;  /* 0x000000ff1200720c */ /* 0x000fd60003f26270 */
[----:B------:R-:W-:Y:S01]  /*1320*/  @P0 MOV R15, RZ ;  /* 0x000000ff000f0202 */ /* 0x000fe20000000f00 */
[----:B------:R-:W-:Y:S01]  /*1330*/  @!P0 FFMA R27, R27, 1.84467440737095516160e+19, RZ ;  /* 0x5f8000001b1b8823 */ /* 0x000fe200000000ff */
[----:B------:R-:W-:Y:S01]  /*1340*/  @!P0 MOV R15, 0xffffffc0 ;  /* 0xffffffc0000f8802 */ /* 0x000fe20000000f00 */
[----:B------:R-:W-:-:S03]  /*1350*/  @!P1 FFMA R4, R4, 1.84467440737095516160e+19, RZ ;  /* 0x5f80000004049823 */ /* 0x000fc600000000ff */
[----:B------:R-:W-:-:S07]  /*1360*/  @!P1 IADD3 R15, PT, PT, R15, 0x40, RZ ;  /* 0x000000400f0f9810 */ /* 0x000fce0007ffe0ff */
.L_x_19:
[----:B------:R-:W-:Y:S01]  /*1370*/  LEA R17, R13, 0xc0800000, 0x17 ;  /* 0xc08000000d117811 */ /* 0x000fe200078eb8ff */
[----:B------:R-:W-:Y:S01]  /*1380*/  BSSY.RECONVERGENT B2, `(.L_x_24) ;  /* 0x0000036000027945 */ /* 0x000fe20003800200 */
[----:B------:R-:W-:Y:S02]  /*1390*/  IADD3 R20, PT, PT, R20, -0x7f, RZ ;  /* 0xffffff8114147810 */ /* 0x000fe40007ffe0ff */
[----:B------:R-:W-:-:S03]  /*13a0*/  IADD3 R21, PT, PT, -R17, R4, RZ ;  /* 0x0000000411157210 */ /* 0x000fc60007ffe1ff */
[C---:B------:R-:W-:Y:S01]  /*13b0*/  IMAD R4, R20.reuse, -0x800000, R27 ;  /* 0xff80000014047824 */ /* 0x040fe200078e021b */
[----:B------:R-:W0:Y:S01]  /*13c0*/  MUFU.RCP R17, R21 ;  /* 0x0000001500117308 */ /* 0x000e220000001000 */
[----:B------:R-:W-:Y:S01]  /*13d0*/  FADD.FTZ R19, -R21, -RZ ;  /* 0x800000ff15137221 */ /* 0x000fe20000010100 */
[----:B------:R-:W-:-:S04]  /*13e0*/  IADD3 R20, PT, PT, R20, 0x7f, -R13 ;  /* 0x0000007f14147810 */ /* 0x000fc80007ffe80d */
[----:B------:R-:W-:Y:S01]  /*13f0*/  IADD3 R20, PT, PT, R20, R15, RZ ;  /* 0x0000000f14147210 */ /* 0x000fe20007ffe0ff */
[----:B0-----:R-:W-:-:S04]  /*1400*/  FFMA R18, R17, R19, 1 ;  /* 0x3f80000011127423 */ /* 0x001fc80000000013 */
[----:B------:R-:W-:-:S04]  /*1410*/  FFMA R17, R17, R18, R17 ;  /* 0x0000001211117223 */ /* 0x000fc80000000011 */
[----:B------:R-:W-:-:S04]  /*1420*/  FFMA R18, R4, R17, RZ ;  /* 0x0000001104127223 */ /* 0x000fc800000000ff */
[----:B------:R-:W-:-:S04]  /*1430*/  FFMA R22, R19, R18, R4 ;  /* 0x0000001213167223 */ /* 0x000fc80000000004 */
[----:B------:R-:W-:-:S04]  /*1440*/  FFMA R18, R17, R22, R18 ;  /* 0x0000001611127223 */ /* 0x000fc80000000012 */
[----:B------:R-:W-:-:S04]  /*1450*/  FFMA R19, R19, R18, R4 ;  /* 0x0000001213137223 */ /* 0x000fc80000000004 */
[----:B------:R-:W-:-:S05]  /*1460*/  FFMA R4, R17, R19, R18 ;  /* 0x0000001311047223 */ /* 0x000fca0000000012 */
[----:B------:R-:W-:-:S04]  /*1470*/  SHF.R.U32.HI R13, RZ, 0x17, R4 ;  /* 0x00000017ff0d7819 */ /* 0x000fc80000011604 */
[----:B------:R-:W-:-:S04]  /*1480*/  LOP3.LUT R13, R13, 0xff, RZ, 0xc0, !PT ;  /* 0x000000ff0d0d7812 */ /* 0x000fc800078ec0ff */
[----:B------:R-:W-:-:S04]  /*1490*/  IADD3 R21, PT, PT, R13, R20, RZ ;  /* 0x000000140d157210 */ /* 0x000fc80007ffe0ff */
[----:B------:R-:W-:-:S04]  /*14a0*/  IADD3 R13, PT, PT, R21, -0x1, RZ ;  /* 0xffffffff150d7810 */ /* 0x000fc80007ffe0ff */
[----:B------:R-:W-:-:S13]  /*14b0*/  ISETP.GE.U32.AND P0, PT, R13, 0xfe, PT ;  /* 0x000000fe0d00780c */ /* 0x000fda0003f06070 */
[----:B------:R-:W-:Y:S05]  /*14c0*/  @!P0 BRA `(.L_x_25) ;  /* 0x0000000000808947 */ /* 0x000fea0003800000 */
[----:B------:R-:W-:-:S13]  /*14d0*/  ISETP.GT.AND P0, PT, R21, 0xfe, PT ;  /* 0x000000fe1500780c */ /* 0x000fda0003f04270 */
[----:B------:R-:W-:Y:S05]  /*14e0*/  @P0 BRA `(.L_x_26) ;  /* 0x00000000006c0947 */ /* 0x000fea0003800000 */
[----:B------:R-:W-:-:S13]  /*14f0*/  ISETP.GE.AND P0, PT, R21, 0x1, PT ;  /* 0x000000011500780c */ /* 0x000fda0003f06270 */
[----:B------:R-:W-:Y:S05]  /*1500*/  @P0 BRA `(.L_x_27) ;  /* 0x0000000000740947 */ /* 0x000fea0003800000 */
[----:B------:R-:W-:Y:S02]  /*1510*/  ISETP.GE.AND P0, PT, R21, -0x18, PT ;  /* 0xffffffe81500780c */ /* 0x000fe40003f06270 */
[----:B------:R-:W-:-:S11]  /*1520*/  LOP3.LUT R4, R4, 0x80000000, RZ, 0xc0, !PT ;  /* 0x8000000004047812 */ /* 0x000fd600078ec0ff */
[----:B------:R-:W-:Y:S05]  /*1530*/  @!P0 BRA `(.L_x_27) ;  /* 0x0000000000688947 */ /* 0x000fea0003800000 */
[-CC-:B------:R-:W-:Y:S01]  /*1540*/  FFMA.RZ R13, R17, R19.reuse, R18.reuse ;  /* 0x00000013110d7223 */ /* 0x180fe2000000c012 */
[C---:B------:R-:W-:Y:S02]  /*1550*/  IADD3 R20, PT, PT, R21.reuse, 0x20, RZ ;  /* 0x0000002015147810 */ /* 0x040fe40007ffe0ff */
[----:B------:R-:W-:Y:S02]  /*1560*/  ISETP.NE.AND P2, PT, R21, RZ, PT ;  /* 0x000000ff1500720c */ /* 0x000fe40003f45270 */
[----:B------:R-:W-:Y:S01]  /*1570*/  LOP3.LUT R15, R13, 0x7fffff, RZ, 0xc0, !PT ;  /* 0x007fffff0d0f7812 */ /* 0x000fe200078ec0ff */
[CCC-:B------:R-:W-:Y:S01]  /*1580*/  FFMA.RP R13, R17.reuse, R19.reuse, R18.reuse ;  /* 0x00000013110d7223 */ /* 0x1c0fe20000008012 */
[----:B------:R-:W-:Y:S01]  /*1590*/  FFMA.RM R18, R17, R19, R18 ;  /* 0x0000001311127223 */ /* 0x000fe20000004012 */
[----:B------:R-:W-:Y:S02]  /*15a0*/  ISETP.NE.AND P1, PT, R21, RZ, PT ;  /* 0x000000ff1500720c */ /* 0x000fe40003f25270 */
[----:B------:R-:W-:-:S02]  /*15b0*/  LOP3.LUT R15, R15, 0x800000, RZ, 0xfc, !PT ;  /* 0x008000000f0f7812 */ /* 0x000fc400078efcff */
[----:B------:R-:W-:Y:S02]  /*15c0*/  IADD3 R17, PT, PT, -R21, RZ, RZ ;  /* 0x000000ff15117210 */ /* 0x000fe40007ffe1ff */
[----:B------:R-:W-:Y:S02]  /*15d0*/  SHF.L.U32 R20, R15, R20, RZ ;  /* 0x000000140f147219 */ /* 0x000fe400000006ff */
[----:B------:R-:W-:Y:S02]  /*15e0*/  FSETP.NEU.FTZ.AND P0, PT, R13, R18, PT ;  /* 0x000000120d00720b */ /* 0x000fe40003f1d000 */
[----:B------:R-:W-:Y:S02]  /*15f0*/  SEL R18, R17, RZ, P2 ;  /* 0x000000ff11127207 */ /* 0x000fe40001000000 */
[----:B------:R-:W-:Y:S02]  /*1600*/  ISETP.NE.AND P1, PT, R20, RZ, P1 ;  /* 0x000000ff1400720c */ /* 0x000fe40000f25270 */
[----:B------:R-:W-:-:S02]  /*1610*/  SHF.R.U32.HI R18, RZ, R18, R15 ;  /* 0x00000012ff127219 */ /* 0x000fc4000001160f */
[----:B------:R-:W-:Y:S02]  /*1620*/  PLOP3.LUT P0, PT, P0, P1, PT, 0xf8, 0x8f ;  /* 0x00000000008f781c */ /* 0x000fe40000703f70 */
[----:B------:R-:W-:Y:S02]  /*1630*/  SHF.R.U32.HI R20, RZ, 0x1, R18 ;  /* 0x00000001ff147819 */ /* 0x000fe40000011612 */
[----:B------:R-:W-:-:S04]  /*1640*/  SEL R13, RZ, 0x1, !P0 ;  /* 0x00000001ff0d7807 */ /* 0x000fc80004000000 */
[----:B------:R-:W-:-:S04]  /*1650*/  LOP3.LUT R13, R13, 0x1, R20, 0xf8, !PT ;  /* 0x000000010d0d7812 */ /* 0x000fc800078ef814 */
[----:B------:R-:W-:-:S04]  /*1660*/  LOP3.LUT R13, R13, R18, RZ, 0xc0, !PT ;  /* 0x000000120d0d7212 */ /* 0x000fc800078ec0ff */
[----:B------:R-:W-:-:S04]  /*1670*/  IADD3 R13, PT, PT, R20, R13, RZ ;  /* 0x0000000d140d7210 */ /* 0x000fc80007ffe0ff */
[----:B------:R-:W-:Y:S01]  /*1680*/  LOP3.LUT R4, R13, R4, RZ, 0xfc, !PT ;  /* 0x000000040d047212 */ /* 0x000fe200078efcff */
[----:B------:R-:W-:Y:S06]  /*1690*/  BRA `(.L_x_27) ;  /* 0x0000000000107947 */ /* 0x000fec0003800000 */
.L_x_26:
[----:B------:R-:W-:-:S04]  /*16a0*/  LOP3.LUT R4, R4, 0x80000000, RZ, 0xc0, !PT ;  /* 0x8000000004047812 */ /* 0x000fc800078ec0ff */
[----:B------:R-:W-:Y:S01]  /*16b0*/  LOP3.LUT R4, R4, 0x7f800000, RZ, 0xfc, !PT ;  /* 0x7f80000004047812 */ /* 0x000fe200078efcff */
[----:B------:R-:W-:Y:S06]  /*16c0*/  BRA `(.L_x_27) ;  /* 0x0000000000047947 */ /* 0x000fec0003800000 */
.L_x_25:
[----:B------:R-:W-:-:S07]  /*16d0*/  LEA R4, R20, R4, 0x17 ;  /* 0x0000000414047211 */ /* 0x000fce00078eb8ff */
.L_x_27:
[----:B------:R-:W-:Y:S05]  /*16e0*/  BSYNC.RECONVERGENT B2 ;  /* 0x0000000000027941 */ /* 0x000fea0003800200 */
.L_x_24:
[----:B------:R-:W-:Y:S05]  /*16f0*/  BRA `(.L_x_28) ;  /* 0x0000000000207947 */ /* 0x000fea0003800000 */
.L_x_23:
[----:B------:R-:W-:-:S04]  /*1700*/  LOP3.LUT R4, R4, 0x80000000, R27, 0x48, !PT ;  /* 0x8000000004047812 */ /* 0x000fc800078e481b */
[----:B------:R-:W-:Y:S01]  /*1710*/  LOP3.LUT R4, R4, 0x7f800000, RZ, 0xfc, !PT ;  /* 0x7f80000004047812 */ /* 0x000fe200078efcff */
[----:B------:R-:W-:Y:S06]  /*1720*/  BRA `(.L_x_28) ;  /* 0x0000000000147947 */ /* 0x000fec0003800000 */
.L_x_22:
[----:B------:R-:W-:Y:S01]  /*1730*/  LOP3.LUT R4, R4, 0x80000000, R27, 0x48, !PT ;  /* 0x8000000004047812 */ /* 0x000fe200078e481b */
[----:B------:R-:W-:Y:S06]  /*1740*/  BRA `(.L_x_28) ;  /* 0x00000000000c7947 */ /* 0x000fec0003800000 */
.L_x_21:
[----:B------:R-:W0:Y:S01]  /*1750*/  MUFU.RSQ R4, -QNAN ;  /* 0xffc0000000047908 */ /* 0x000e220000001400 */
[----:B------:R-:W-:Y:S05]  /*1760*/  BRA `(.L_x_28) ;  /* 0x0000000000047947 */ /* 0x000fea0003800000 */
.L_x_20:
[----:B------:R-:W-:-:S07]  /*1770*/  FADD.FTZ R4, R27, R4 ;  /* 0x000000041b047221 */ /* 0x000fce0000010000 */
.L_x_28:
[----:B------:R-:W-:Y:S05]  /*1780*/  BSYNC.RECONVERGENT B1 ;  /* 0x0000000000017941 */ /* 0x000fea0003800200 */
.L_x_18:
[----:B------:R-:W-:-:S04]  /*1790*/  HFMA2 R17, -RZ, RZ, 0, 0 ;  /* 0x00000000ff117431 */ /* 0x000fc800000001ff */
[----:B0-----:R-:W-:Y:S05]  /*17a0*/  RET.REL.NODEC R16 `(_Z10gpuPearsonPfiiS_) ;  /* 0xffffffe810147950 */ /* 0x001fea0003c3ffff */
.L_x_29:
[----:B------:R-:W-:-:S00]  /*17b0*/  BRA `(.L_x_29) ;  /* 0xfffffffc00fc7947 */ /* 0x000fc0000383ffff */
[----:B------:R-:W-:-:S00]  /*17c0*/  NOP ;  /* 0x0000000000007918 */ /* 0x000fc00000000000 */
        /* <DEDUP_REMOVED lines=11> */
.L_x_31:


//--------------------- .nv.shared._Z10gpuPearsonPfiiS_ --------------------------
	.section	.nv.shared._Z10gpuPearsonPfiiS_,"aw",@nobits
	.sectionflags	@""
	.align	4
.nv.shared._Z10gpuPearsonPfiiS_:
	.zero		3072


//--------------------- .nv.shared.reserved.0     --------------------------
	.section	.nv.shared.reserved.0,"aw",@nobits
	.weak		__nv_reservedSMEM_offset_0_alias
	.size		__nv_reservedSMEM_offset_0_alias, 0, 64
	.other		__nv_reservedSMEM_offset_0_alias,@"STO_CUDA_RESERVED_SHARED STV_DEFAULT"
__nv_reservedSMEM_offset_0_alias:
	.zero		0
	.zero		64


//--------------------- .nv.constant0._Z10gpuPearsonPfiiS_ --------------------------
	.section	.nv.constant0._Z10gpuPearsonPfiiS_,"a",@progbits
	.sectionflags	@""
	.align	4
.nv.constant0._Z10gpuPearsonPfiiS_:
	.zero		920


//--------------------- SYMBOLS --------------------------

	.type		.nv.reservedSmem.offset0,@object
	.size		.nv.reservedSmem.offset0,0x4
	.type		.nv.reservedSmem.cap,@object
	.size		.nv.reservedSmem.cap,0x4
